	.headerflags	@"EF_CUDA_TEXMODE_UNIFIED EF_CUDA_64BIT_ADDRESS EF_CUDA_ACCELERATORS EF_CUDA_SM90 EF_CUDA_VIRTUAL_SM(EF_CUDA_SM90)"
	.elftype	@"ET_EXEC"


//--------------------- .nv.info                  --------------------------
	.section	.nv.info,"",@"SHT_CUDA_INFO"
	.align	4


	//----- nvinfo : EIATTR_REGCOUNT
	.align		4
        /*0000*/ 	.byte	0x04, 0x2f
        /*0002*/ 	.short	(.L_3 - .L_2)
	.align		4
.L_2:
        /*0004*/ 	.word	index@(triton_poi_fused__native_batch_norm_legit_no_training_relu_14)
        /*0008*/ 	.word	0x00000010


	//----- nvinfo : EIATTR_MIN_STACK_SIZE
	.align		4
.L_3:
        /*000c*/ 	.byte	0x04, 0x12
        /*000e*/ 	.short	(.L_5 - .L_4)
	.align		4
.L_4:
        /*0010*/ 	.word	index@(triton_poi_fused__native_batch_norm_legit_no_training_relu_14)
        /*0014*/ 	.word	0x00000000


	//----- nvinfo : EIATTR_FRAME_SIZE
	.align		4
.L_5:
        /*0018*/ 	.byte	0x04, 0x11
        /*001a*/ 	.short	(.L_7 - .L_6)
	.align		4
.L_6:
        /*001c*/ 	.word	index@(triton_poi_fused__native_batch_norm_legit_no_training_relu_14)
        /*0020*/ 	.word	0x00000000


	//----- nvinfo : EIATTR_MIN_STACK_SIZE
	.align		4
.L_7:
        /*0024*/ 	.byte	0x04, 0x12
        /*0026*/ 	.short	(.L_9 - .L_8)
	.align		4
.L_8:
        /*0028*/ 	.word	index@(triton_poi_fused__native_batch_norm_legit_no_training_relu_14)
        /*002c*/ 	.word	0x00000000
.L_9:


//--------------------- .nv.info.triton_poi_fused__native_batch_norm_legit_no_training_relu_14 --------------------------
	.section	.nv.info.triton_poi_fused__native_batch_norm_legit_no_training_relu_14,"",@"SHT_CUDA_INFO"
	.sectionflags	@""
	.align	4


	//----- nvinfo : EIATTR_CUDA_API_VERSION
	.align		4
        /*0000*/ 	.byte	0x04, 0x37
        /*0002*/ 	.short	(.L_11 - .L_10)
.L_10:
        /*0004*/ 	.word	0x0000007c


	//----- nvinfo : EIATTR_KPARAM_INFO
	.align		4
.L_11:
        /*0008*/ 	.byte	0x04, 0x17
        /*000a*/ 	.short	(.L_13 - .L_12)
.L_12:
        /*000c*/ 	.word	0x00000000
        /*0010*/ 	.short	0x0006
        /*0012*/ 	.short	0x0030
        /*0014*/ 	.byte	0x00, 0xf0, 0x11, 0x00


	//----- nvinfo : EIATTR_KPARAM_INFO
	.align		4
.L_13:
        /*0018*/ 	.byte	0x04, 0x17
        /*001a*/ 	.short	(.L_15 - .L_14)
.L_14:
        /*001c*/ 	.word	0x00000000
        /*0020*/ 	.short	0x0005
        /*0022*/ 	.short	0x0028
        /*0024*/ 	.byte	0x00, 0xf4, 0x21, 0x00


	//----- nvinfo : EIATTR_KPARAM_INFO
	.align		4
.L_15:
        /*0028*/ 	.byte	0x04, 0x17
        /*002a*/ 	.short	(.L_17 - .L_16)
.L_16:
        /*002c*/ 	.word	0x00000000
        /*0030*/ 	.short	0x0004
        /*0032*/ 	.short	0x0020
        /*0034*/ 	.byte	0x00, 0xf4, 0x21, 0x00


	//----- nvinfo : EIATTR_KPARAM_INFO
	.align		4
.L_17:
        /*0038*/ 	.byte	0x04, 0x17
        /*003a*/ 	.short	(.L_19 - .L_18)
.L_18:
        /*003c*/ 	.word	0x00000000
        /*0040*/ 	.short	0x0003
        /*0042*/ 	.short	0x0018
        /*0044*/ 	.byte	0x00, 0xf4, 0x21, 0x00


	//----- nvinfo : EIATTR_KPARAM_INFO
	.align		4
.L_19:
        /*0048*/ 	.byte	0x04, 0x17
        /*004a*/ 	.short	(.L_21 - .L_20)
.L_20:
        /*004c*/ 	.word	0x00000000
        /*0050*/ 	.short	0x0002
        /*0052*/ 	.short	0x0010
        /*0054*/ 	.byte	0x00, 0xf4, 0x21, 0x00


	//----- nvinfo : EIATTR_KPARAM_INFO
	.align		4
.L_21:
        /*0058*/ 	.byte	0x04, 0x17
        /*005a*/ 	.short	(.L_23 - .L_22)
.L_22:
        /*005c*/ 	.word	0x00000000
        /*0060*/ 	.short	0x0001
        /*0062*/ 	.short	0x0008
        /*0064*/ 	.byte	0x00, 0xf4, 0x21, 0x00


	//----- nvinfo : EIATTR_KPARAM_INFO
	.align		4
.L_23:
        /*0068*/ 	.byte	0x04, 0x17
        /*006a*/ 	.short	(.L_25 - .L_24)
.L_24:
        /*006c*/ 	.word	0x00000000
        /*0070*/ 	.short	0x0000
        /*0072*/ 	.short	0x0000
        /*0074*/ 	.byte	0x00, 0xf4, 0x21, 0x00


	//----- nvinfo : EIATTR_SPARSE_MMA_MASK
	.align		4
.L_25:
        /*0078*/ 	.byte	0x03, 0x50
        /*007a*/ 	.short	0x0000


	//----- nvinfo : EIATTR_MAXREG_COUNT
	.align		4
        /*007c*/ 	.byte	0x03, 0x1b
        /*007e*/ 	.short	0x00ff


	//----- nvinfo : EIATTR_EXIT_INSTR_OFFSETS
	.align		4
        /*0080*/ 	.byte	0x04, 0x1c
        /*0082*/ 	.short	(.L_27 - .L_26)


	//   ....[0]....
.L_26:
        /*0084*/ 	.word	0x00000300


	//----- nvinfo : EIATTR_REQNTID
	.align		4
.L_27:
        /*0088*/ 	.byte	0x04, 0x10
        /*008a*/ 	.short	(.L_29 - .L_28)
.L_28:
        /*008c*/ 	.word	0x00000080
        /*0090*/ 	.word	0x00000001
        /*0094*/ 	.word	0x00000001


	//----- nvinfo : EIATTR_CBANK_PARAM_SIZE
	.align		4
.L_29:
        /*0098*/ 	.byte	0x03, 0x19
        /*009a*/ 	.short	0x0034


	//----- nvinfo : EIATTR_PARAM_CBANK
	.align		4
        /*009c*/ 	.byte	0x04, 0x0a
        /*009e*/ 	.short	(.L_31 - .L_30)
	.align		4
.L_30:
        /*00a0*/ 	.word	index@(.nv.constant0.triton_poi_fused__native_batch_norm_legit_no_training_relu_14)
        /*00a4*/ 	.short	0x0210
        /*00a6*/ 	.short	0x0034


	//----- nvinfo : EIATTR_SW_WAR
	.align		4
.L_31:
        /*00a8*/ 	.byte	0x04, 0x36
        /*00aa*/ 	.short	(.L_33 - .L_32)
.L_32:
        /*00ac*/ 	.word	0x00000008
.L_33:


//--------------------- .nv.callgraph             --------------------------
	.section	.nv.callgraph,"",@"SHT_CUDA_CALLGRAPH"
	.align	4
	.sectionentsize	8
	.align		4
        /*0000*/ 	.word	0x00000000
	.align		4
        /*0004*/ 	.word	0xffffffff
	.align		4
        /*0008*/ 	.word	0x00000000
	.align		4
        /*000c*/ 	.word	0xfffffffe
	.align		4
        /*0010*/ 	.word	0x00000000
	.align		4
        /*0014*/ 	.word	0xfffffffd
	.align		4
        /*0018*/ 	.word	0x00000000
	.align		4
        /*001c*/ 	.word	0xfffffffc


//--------------------- .nv.constant4             --------------------------
	.section	.nv.constant4,"a",@progbits
	.align	8
	.align		8
.nv.constant4:
        /*0000*/ 	.dword	_$_str
	.align		8
        /*0008*/ 	.dword	_$_str_$_2


//--------------------- .text.triton_poi_fused__native_batch_norm_legit_no_training_relu_14 --------------------------
	.section	.text.triton_poi_fused__native_batch_norm_legit_no_training_relu_14,"ax",@progbits
	.align	128
        .global         triton_poi_fused__native_batch_norm_legit_no_training_relu_14
        .type           triton_poi_fused__native_batch_norm_legit_no_training_relu_14,@function
        .size           triton_poi_fused__native_batch_norm_legit_no_training_relu_14,(.L_x_1 - triton_poi_fused__native_batch_norm_legit_no_training_relu_14)
        .other          triton_poi_fused__native_batch_norm_legit_no_training_relu_14,@"STO_CUDA_ENTRY STV_DEFAULT"
triton_poi_fused__native_batch_norm_legit_no_training_relu_14:
.text.triton_poi_fused__native_batch_norm_legit_no_training_relu_14:
[----:B------:R-:W-:Y:S01]  /*0000*/  LDC R1, c[0x0][0x28] ;  /* 0x00000a00ff017b82 */ /* 0x000fe20000000800 */
[----:B------:R-:W1:Y:S07]  /*0010*/  S2R R0, SR_TID.X ;  /* 0x0000000000007919 */ /* 0x000e6e0000002100 */
[----:B------:R-:W2:Y:S01]  /*0020*/  LDC.64 R6, c[0x0][0x220] ;  /* 0x00008800ff067b82 */ /* 0x000ea20000000a00 */
[----:B------:R-:W-:Y:S01]  /*0030*/  ULDC.64 UR4, c[0x0][0x208] ;  /* 0x0000820000047ab9 */ /* 0x000fe20000000a00 */
[----:B------:R-:W3:Y:S06]  /*0040*/  S2R R3, SR_CTAID.X ;  /* 0x0000000000037919 */ /* 0x000eec0000002500 */
[----:B------:R-:W4:Y:S08]  /*0050*/  LDC.64 R4, c[0x0][0x218] ;  /* 0x00008600ff047b82 */ /* 0x000f300000000a00 */
[----:B------:R-:W5:Y:S08]  /*0060*/  LDC.64 R8, c[0x0][0x228] ;  /* 0x00008a00ff087b82 */ /* 0x000f700000000a00 */
[----:B------:R-:W4:Y:S01]  /*0070*/  LDC.64 R10, c[0x0][0x230] ;  /* 0x00008c00ff0a7b82 */ /* 0x000f220000000a00 */
[----:B-1----:R-:W-:-:S02]  /*0080*/  LOP3.LUT R0, R0, 0x7f, RZ, 0xc0, !PT ;  /* 0x0000007f00007812 */ /* 0x002fc400078ec0ff */
[----:B---3--:R-:W-:Y:S02]  /*0090*/  SHF.R.S32.HI R2, RZ, 0x18, R3 ;  /* 0x00000018ff027819 */ /* 0x008fe40000011403 */
[----:B------:R-:W-:Y:S02]  /*00a0*/  LEA R0, R3, R0, 0x7 ;  /* 0x0000000003007211 */ /* 0x000fe400078e38ff */
[----:B------:R-:W-:-:S04]  /*00b0*/  SGXT R3, R2, 0x1 ;  /* 0x000000010203781a */ /* 0x000fc80000000200 */
[----:B------:R-:W-:-:S04]  /*00c0*/  LEA.HI R3, R3, R0, RZ, 0x2 ;  /* 0x0000000003037211 */ /* 0x000fc800078f10ff */
[--C-:B------:R-:W-:Y:S02]  /*00d0*/  SHF.R.S32.HI R2, RZ, 0x2, R3.reuse ;  /* 0x00000002ff027819 */ /* 0x100fe40000011403 */
[----:B------:R-:W-:-:S04]  /*00e0*/  SHF.R.S32.HI R3, RZ, 0x1f, R3 ;  /* 0x0000001fff037819 */ /* 0x000fc80000011403 */
[----:B------:R-:W-:-:S04]  /*00f0*/  LEA.HI R3, R3, R2, RZ, 0xb ;  /* 0x0000000203037211 */ /* 0x000fc800078f58ff */
[----:B------:R-:W-:-:S04]  /*0100*/  LOP3.LUT R3, R3, 0xfffff800, RZ, 0xc0, !PT ;  /* 0xfffff80003037812 */ /* 0x000fc800078ec0ff */
[----:B------:R-:W-:Y:S02]  /*0110*/  IADD3 R13, R2, -R3, RZ ;  /* 0x80000003020d7210 */ /* 0x000fe40007ffe0ff */
[----:B------:R-:W1:Y:S03]  /*0120*/  LDC.64 R2, c[0x0][0x210] ;  /* 0x00008400ff027b82 */ /* 0x000e660000000a00 */
[----:B--2---:R-:W-:-:S06]  /*0130*/  IMAD.WIDE R6, R13, 0x4, R6 ;  /* 0x000000040d067825 */ /* 0x004fcc00078e0206 */
[----:B------:R-:W2:Y:S01]  /*0140*/  LDG.E.EL R6, desc[UR4][R6.64] ;  /* 0x0000000406067981 */ /* 0x000ea2000c2e1900 */
[----:B----4-:R-:W-:-:S04]  /*0150*/  IMAD.WIDE R4, R13, 0x4, R4 ;  /* 0x000000040d047825 */ /* 0x010fc800078e0204 */
[C---:B-----5:R-:W-:Y:S02]  /*0160*/  IMAD.WIDE R8, R13.reuse, 0x4, R8 ;  /* 0x000000040d087825 */ /* 0x060fe400078e0208 */
[----:B------:R3:W4:Y:S02]  /*0170*/  LDG.E.EL R5, desc[UR4][R4.64] ;  /* 0x0000000404057981 */ /* 0x000724000c2e1900 */
[----:B0-----:R-:W-:Y:S02]  /*0180*/  IMAD.WIDE R10, R13, 0x4, R10 ;  /* 0x000000040d0a7825 */ /* 0x001fe400078e020a */
[----:B------:R-:W5:Y:S02]  /*0190*/  LDG.E.EL R8, desc[UR4][R8.64] ;  /* 0x0000000408087981 */ /* 0x000f64000c2e1900 */
[C---:B-1----:R-:W-:Y:S02]  /*01a0*/  IMAD.WIDE R2, R0.reuse, 0x4, R2 ;  /* 0x0000000400027825 */ /* 0x042fe400078e0202 */
[----:B------:R-:W5:Y:S04]  /*01b0*/  LDG.E.EL R11, desc[UR4][R10.64] ;  /* 0x000000040a0b7981 */ /* 0x000f68000c2e1900 */
[----:B------:R0:W4:Y:S01]  /*01c0*/  LDG.E R12, desc[UR4][R2.64] ;  /* 0x00000004020c7981 */ /* 0x000122000c1e1900 */
[----:B---3--:R-:W-:Y:S01]  /*01d0*/  HFMA2.MMA R4, -RZ, RZ, 1.625, 0 ;  /* 0x3e800000ff047435 */ /* 0x008fe200000001ff */
[----:B0-----:R-:W0:Y:S02]  /*01e0*/  LDC.64 R2, c[0x0][0x238] ;  /* 0x00008e00ff027b82 */ /* 0x001e240000000a00 */
[----:B0-----:R-:W-:-:S04]  /*01f0*/  IMAD.WIDE R2, R0, 0x4, R2 ;  /* 0x0000000400027825 */ /* 0x001fc800078e0202 */
[----:B--2---:R-:W-:-:S04]  /*0200*/  FADD R6, R6, 9.9999997473787516356e-06 ;  /* 0x3727c5ac06067421 */ /* 0x004fc80000000000 */
[----:B------:R-:W0:Y:S02]  /*0210*/  MUFU.SQRT R7, R6 ;  /* 0x0000000600077308 */ /* 0x000e240000002000 */
[C---:B0-----:R-:W-:Y:S02]  /*0220*/  FSETP.GT.AND P0, PT, R7.reuse, 8.50705917302346158658e+37, PT ;  /* 0x7e8000000700780b */ /* 0x041fe40003f04000 */
[----:B------:R-:W-:-:S11]  /*0230*/  FSETP.GEU.AND P1, PT, R7, 1.175494350822287508e-38, PT ;  /* 0x008000000700780b */ /* 0x000fd60003f2e000 */
[----:B------:R-:W-:-:S04]  /*0240*/  @P0 FMUL R7, R7, 0.25 ;  /* 0x3e80000007070820 */ /* 0x000fc80000400000 */
[----:B------:R-:W-:-:S06]  /*0250*/  @!P1 FMUL R7, R7, 16777216 ;  /* 0x4b80000007079820 */ /* 0x000fcc0000400000 */
[----:B------:R-:W0:Y:S01]  /*0260*/  MUFU.RCP R7, R7 ;  /* 0x0000000700077308 */ /* 0x000e220000001000 */
[----:B------:R-:W-:Y:S01]  /*0270*/  FSEL R4, R4, 1, P0 ;  /* 0x3f80000004047808 */ /* 0x000fe20000000000 */
[----:B----4-:R-:W-:-:S04]  /*0280*/  FADD R5, R12, -R5 ;  /* 0x800000050c057221 */ /* 0x010fc80000000000 */
[----:B------:R-:W-:-:S04]  /*0290*/  @!P1 FMUL R4, R4, 16777216 ;  /* 0x4b80000004049820 */ /* 0x000fc80000400000 */
[----:B0-----:R-:W-:-:S04]  /*02a0*/  FMUL R4, R7, R4 ;  /* 0x0000000407047220 */ /* 0x001fc80000400000 */
[----:B------:R-:W-:-:S04]  /*02b0*/  FMUL R4, R5, R4 ;  /* 0x0000000405047220 */ /* 0x000fc80000400000 */
[----:B-----5:R-:W-:-:S05]  /*02c0*/  FFMA R4, R8, R4, R11 ;  /* 0x0000000408047223 */ /* 0x020fca000000000b */
[----:B------:R-:W-:-:S04]  /*02d0*/  FSETP.GEU.AND P0, PT, R4, RZ, PT ;  /* 0x000000ff0400720b */ /* 0x000fc80003f0e000 */
[----:B------:R-:W-:-:S05]  /*02e0*/  FSEL R5, R4, RZ, P0 ;  /* 0x000000ff04057208 */ /* 0x000fca0000000000 */
[----:B------:R-:W-:Y:S01]  /*02f0*/  STG.E desc[UR4][R2.64], R5 ;  /* 0x0000000502007986 */ /* 0x000fe2000c101904 */
[----:B------:R-:W-:Y:S05]  /*0300*/  EXIT ;  /* 0x000000000000794d */ /* 0x000fea0003800000 */
.L_x_0:
[----:B------:R-:W-:-:S00]  /*0310*/  BRA `(.L_x_0) ;  /* 0xfffffffc00fc7947 */ /* 0x000fc0000383ffff */
[----:B------:R-:W-:-:S00]  /*0320*/  NOP ;  /* 0x0000000000007918 */ /* 0x000fc00000000000 */
        /* <DEDUP_REMOVED lines=13> */
.L_x_1:


//--------------------- .nv.global.init           --------------------------
	.section	.nv.global.init,"aw",@progbits
.nv.global.init:
	.type		_$_str,@object
	.size		_$_str,(_$_str_$_2 - _$_str)
_$_str:
        /*0000*/ 	.byte	0x5f, 0x5f, 0x43, 0x55, 0x44, 0x41, 0x5f, 0x46, 0x54, 0x5a, 0x00
	.type		_$_str_$_2,@object
	.size		_$_str_$_2,(.L_1 - _$_str_$_2)
_$_str_$_2:
        /*000b*/ 	.byte	0x5f, 0x5f, 0x43, 0x55, 0x44, 0x41, 0x5f, 0x50, 0x52, 0x45, 0x43, 0x5f, 0x53, 0x51, 0x52, 0x54
        /*001b*/ 	.byte	0x00
.L_1:


//--------------------- .nv.constant0.triton_poi_fused__native_batch_norm_legit_no_training_relu_14 --------------------------
	.section	.nv.constant0.triton_poi_fused__native_batch_norm_legit_no_training_relu_14,"a",@progbits
	.sectionflags	@""
	.align	4
.nv.constant0.triton_poi_fused__native_batch_norm_legit_no_training_relu_14:
	.zero		580
